	.headerflags	@"EF_CUDA_TEXMODE_UNIFIED EF_CUDA_64BIT_ADDRESS EF_CUDA_ACCELERATORS EF_CUDA_SM90 EF_CUDA_VIRTUAL_SM(EF_CUDA_SM90)"
	.elftype	@"ET_EXEC"


//--------------------- .nv.info                  --------------------------
	.section	.nv.info,"",@"SHT_CUDA_INFO"
	.align	4


	//----- nvinfo : EIATTR_REGCOUNT
	.align		4
        /*0000*/ 	.byte	0x04, 0x2f
        /*0002*/ 	.short	(.L_1 - .L_0)
	.align		4
.L_0:
        /*0004*/ 	.word	index@(triton_poi_fused_max_pool2d_with_indices_2)
        /*0008*/ 	.word	0x00000020


	//----- nvinfo : EIATTR_MIN_STACK_SIZE
	.align		4
.L_1:
        /*000c*/ 	.byte	0x04, 0x12
        /*000e*/ 	.short	(.L_3 - .L_2)
	.align		4
.L_2:
        /*0010*/ 	.word	index@(triton_poi_fused_max_pool2d_with_indices_2)
        /*0014*/ 	.word	0x00000000


	//----- nvinfo : EIATTR_FRAME_SIZE
	.align		4
.L_3:
        /*0018*/ 	.byte	0x04, 0x11
        /*001a*/ 	.short	(.L_5 - .L_4)
	.align		4
.L_4:
        /*001c*/ 	.word	index@(triton_poi_fused_max_pool2d_with_indices_2)
        /*0020*/ 	.word	0x00000000


	//----- nvinfo : EIATTR_MIN_STACK_SIZE
	.align		4
.L_5:
        /*0024*/ 	.byte	0x04, 0x12
        /*0026*/ 	.short	(.L_7 - .L_6)
	.align		4
.L_6:
        /*0028*/ 	.word	index@(triton_poi_fused_max_pool2d_with_indices_2)
        /*002c*/ 	.word	0x00000000
.L_7:


//--------------------- .nv.info.triton_poi_fused_max_pool2d_with_indices_2 --------------------------
	.section	.nv.info.triton_poi_fused_max_pool2d_with_indices_2,"",@"SHT_CUDA_INFO"
	.sectionflags	@""
	.align	4


	//----- nvinfo : EIATTR_CUDA_API_VERSION
	.align		4
        /*0000*/ 	.byte	0x04, 0x37
        /*0002*/ 	.short	(.L_9 - .L_8)
.L_8:
        /*0004*/ 	.word	0x0000007c


	//----- nvinfo : EIATTR_KPARAM_INFO
	.align		4
.L_9:
        /*0008*/ 	.byte	0x04, 0x17
        /*000a*/ 	.short	(.L_11 - .L_10)
.L_10:
        /*000c*/ 	.word	0x00000000
        /*0010*/ 	.short	0x0003
        /*0012*/ 	.short	0x0018
        /*0014*/ 	.byte	0x00, 0xf0, 0x11, 0x00


	//----- nvinfo : EIATTR_KPARAM_INFO
	.align		4
.L_11:
        /*0018*/ 	.byte	0x04, 0x17
        /*001a*/ 	.short	(.L_13 - .L_12)
.L_12:
        /*001c*/ 	.word	0x00000000
        /*0020*/ 	.short	0x0002
        /*0022*/ 	.short	0x0010
        /*0024*/ 	.byte	0x00, 0xf4, 0x21, 0x00


	//----- nvinfo : EIATTR_KPARAM_INFO
	.align		4
.L_13:
        /*0028*/ 	.byte	0x04, 0x17
        /*002a*/ 	.short	(.L_15 - .L_14)
.L_14:
        /*002c*/ 	.word	0x00000000
        /*0030*/ 	.short	0x0001
        /*0032*/ 	.short	0x0008
        /*0034*/ 	.byte	0x00, 0xf4, 0x21, 0x00


	//----- nvinfo : EIATTR_KPARAM_INFO
	.align		4
.L_15:
        /*0038*/ 	.byte	0x04, 0x17
        /*003a*/ 	.short	(.L_17 - .L_16)
.L_16:
        /*003c*/ 	.word	0x00000000
        /*0040*/ 	.short	0x0000
        /*0042*/ 	.short	0x0000
        /*0044*/ 	.byte	0x00, 0xf4, 0x21, 0x00


	//----- nvinfo : EIATTR_SPARSE_MMA_MASK
	.align		4
.L_17:
        /*0048*/ 	.byte	0x03, 0x50
        /*004a*/ 	.short	0x0000


	//----- nvinfo : EIATTR_MAXREG_COUNT
	.align		4
        /*004c*/ 	.byte	0x03, 0x1b
        /*004e*/ 	.short	0x00ff


	//----- nvinfo : EIATTR_EXIT_INSTR_OFFSETS
	.align		4
        /*0050*/ 	.byte	0x04, 0x1c
        /*0052*/ 	.short	(.L_19 - .L_18)


	//   ....[0]....
.L_18:
        /*0054*/ 	.word	0x00000800


	//----- nvinfo : EIATTR_REQNTID
	.align		4
.L_19:
        /*0058*/ 	.byte	0x04, 0x10
        /*005a*/ 	.short	(.L_21 - .L_20)
.L_20:
        /*005c*/ 	.word	0x00000080
        /*0060*/ 	.word	0x00000001
        /*0064*/ 	.word	0x00000001


	//----- nvinfo : EIATTR_CBANK_PARAM_SIZE
	.align		4
.L_21:
        /*0068*/ 	.byte	0x03, 0x19
        /*006a*/ 	.short	0x001c


	//----- nvinfo : EIATTR_PARAM_CBANK
	.align		4
        /*006c*/ 	.byte	0x04, 0x0a
        /*006e*/ 	.short	(.L_23 - .L_22)
	.align		4
.L_22:
        /*0070*/ 	.word	index@(.nv.constant0.triton_poi_fused_max_pool2d_with_indices_2)
        /*0074*/ 	.short	0x0210
        /*0076*/ 	.short	0x001c


	//----- nvinfo : EIATTR_SW_WAR
	.align		4
.L_23:
        /*0078*/ 	.byte	0x04, 0x36
        /*007a*/ 	.short	(.L_25 - .L_24)
.L_24:
        /*007c*/ 	.word	0x00000008
.L_25:


//--------------------- .nv.callgraph             --------------------------
	.section	.nv.callgraph,"",@"SHT_CUDA_CALLGRAPH"
	.align	4
	.sectionentsize	8
	.align		4
        /*0000*/ 	.word	0x00000000
	.align		4
        /*0004*/ 	.word	0xffffffff
	.align		4
        /*0008*/ 	.word	0x00000000
	.align		4
        /*000c*/ 	.word	0xfffffffe
	.align		4
        /*0010*/ 	.word	0x00000000
	.align		4
        /*0014*/ 	.word	0xfffffffd
	.align		4
        /*0018*/ 	.word	0x00000000
	.align		4
        /*001c*/ 	.word	0xfffffffc


//--------------------- .text.triton_poi_fused_max_pool2d_with_indices_2 --------------------------
	.section	.text.triton_poi_fused_max_pool2d_with_indices_2,"ax",@progbits
	.align	128
        .global         triton_poi_fused_max_pool2d_with_indices_2
        .type           triton_poi_fused_max_pool2d_with_indices_2,@function
        .size           triton_poi_fused_max_pool2d_with_indices_2,(.L_x_1 - triton_poi_fused_max_pool2d_with_indices_2)
        .other          triton_poi_fused_max_pool2d_with_indices_2,@"STO_CUDA_ENTRY STV_DEFAULT"
triton_poi_fused_max_pool2d_with_indices_2:
.text.triton_poi_fused_max_pool2d_with_indices_2:
[----:B------:R-:W-:Y:S01]  /*0000*/  LDC R1, c[0x0][0x28] ;  /* 0x00000a00ff017b82 */ /* 0x000fe20000000800 */
[----:B------:R-:W1:Y:S07]  /*0010*/  S2R R0, SR_TID.X ;  /* 0x0000000000007919 */ /* 0x000e6e0000002100 */
[----:B------:R-:W2:Y:S01]  /*0020*/  LDC.64 R10, c[0x0][0x210] ;  /* 0x00008400ff0a7b82 */ /* 0x000ea20000000a00 */
[----:B------:R-:W-:Y:S01]  /*0030*/  ULDC.64 UR4, c[0x0][0x208] ;  /* 0x0000820000047ab9 */ /* 0x000fe20000000a00 */
[----:B------:R-:W-:Y:S01]  /*0040*/  ULDC.64 UR6, c[0x0][0x220] ;  /* 0x0000880000067ab9 */ /* 0x000fe20000000a00 */
[----:B------:R-:W3:Y:S01]  /*0050*/  S2R R3, SR_CTAID.X ;  /* 0x0000000000037919 */ /* 0x000ee20000002500 */
[----:B-1----:R-:W-:Y:S01]  /*0060*/  IMAD.SHL.U32 R0, R0, 0x4, RZ ;  /* 0x0000000400007824 */ /* 0x002fe200078e00ff */
[----:B---3--:R-:W-:-:S04]  /*0070*/  SHF.R.S32.HI R5, RZ, 0x16, R3 ;  /* 0x00000016ff057819 */ /* 0x008fc80000011403 */
[----:B------:R-:W-:Y:S02]  /*0080*/  LOP3.LUT R0, R0, 0x1fc, RZ, 0xc0, !PT ;  /* 0x000001fc00007812 */ /* 0x000fe400078ec0ff */
[----:B------:R-:W-:-:S03]  /*0090*/  SGXT R5, R5, 0x1 ;  /* 0x000000010505781a */ /* 0x000fc60000000200 */
[----:B------:R-:W-:-:S04]  /*00a0*/  IMAD R0, R3, 0x200, R0 ;  /* 0x0000020003007824 */ /* 0x000fc800078e0200 */
[C---:B------:R-:W-:Y:S01]  /*00b0*/  VIADD R12, R0.reuse, 0x2 ;  /* 0x00000002000c7836 */ /* 0x040fe20000000000 */
[----:B------:R-:W-:Y:S01]  /*00c0*/  SHF.R.S32.HI R3, RZ, 0x1f, R0 ;  /* 0x0000001fff037819 */ /* 0x000fe20000011400 */
[C---:B------:R-:W-:Y:S02]  /*00d0*/  VIADD R8, R0.reuse, 0x3 ;  /* 0x0000000300087836 */ /* 0x040fe40000000000 */
[----:B------:R-:W-:Y:S01]  /*00e0*/  VIADD R9, R0, 0x1 ;  /* 0x0000000100097836 */ /* 0x000fe20000000000 */
[----:B------:R-:W-:Y:S02]  /*00f0*/  LEA.HI R4, R3, R0, RZ, 0x5 ;  /* 0x0000000003047211 */ /* 0x000fe400078f28ff */
[C---:B------:R-:W-:Y:S02]  /*0100*/  LEA.HI R2, R5.reuse, R12, RZ, 0x5 ;  /* 0x0000000c05027211 */ /* 0x040fe400078f28ff */
[----:B------:R-:W-:Y:S01]  /*0110*/  LEA.HI R6, R5, R8, RZ, 0x5 ;  /* 0x0000000805067211 */ /* 0x000fe200078f28ff */
[----:B------:R-:W-:Y:S01]  /*0120*/  IMAD.SHL.U32 R13, R4, 0x4, RZ ;  /* 0x00000004040d7824 */ /* 0x000fe200078e00ff */
[----:B------:R-:W-:-:S02]  /*0130*/  LOP3.LUT R3, R2, 0x7fffffe0, RZ, 0xc0, !PT ;  /* 0x7fffffe002037812 */ /* 0x000fc400078ec0ff */
[----:B------:R-:W-:Y:S02]  /*0140*/  LEA.HI R5, R5, R9, RZ, 0x5 ;  /* 0x0000000905057211 */ /* 0x000fe400078f28ff */
[----:B------:R-:W-:Y:S01]  /*0150*/  LOP3.LUT R13, R13, 0xffffff80, RZ, 0xc0, !PT ;  /* 0xffffff800d0d7812 */ /* 0x000fe200078ec0ff */
[----:B------:R-:W-:-:S04]  /*0160*/  IMAD.IADD R12, R12, 0x1, -R3 ;  /* 0x000000010c0c7824 */ /* 0x000fc800078e0a03 */
[----:B------:R-:W-:-:S04]  /*0170*/  IMAD R3, R12, 0x2, R13 ;  /* 0x000000020c037824 */ /* 0x000fc800078e020d */
[----:B--2---:R-:W-:Y:S01]  /*0180*/  IMAD.WIDE R2, R3, 0x4, R10 ;  /* 0x0000000403027825 */ /* 0x004fe200078e020a */
[----:B------:R-:W-:-:S04]  /*0190*/  LOP3.LUT R7, R6, 0x7fffffe0, RZ, 0xc0, !PT ;  /* 0x7fffffe006077812 */ /* 0x000fc800078ec0ff */
[----:B------:R-:W2:Y:S01]  /*01a0*/  LDG.E.EL R15, desc[UR4][R2.64] ;  /* 0x00000004020f7981 */ /* 0x000ea2000c2e1900 */
[----:B------:R-:W-:-:S03]  /*01b0*/  LOP3.LUT R27, R13, 0x40, RZ, 0xfc, !PT ;  /* 0x000000400d1b7812 */ /* 0x000fc600078efcff */
[----:B------:R1:W2:Y:S01]  /*01c0*/  LDG.E.EL R22, desc[UR4][R2.64+0x4] ;  /* 0x0000040402167981 */ /* 0x0002a2000c2e1900 */
[----:B------:R-:W-:Y:S01]  /*01d0*/  LOP3.LUT R6, R5, 0x7fffffe0, RZ, 0xc0, !PT ;  /* 0x7fffffe005067812 */ /* 0x000fe200078ec0ff */
[----:B------:R-:W-:Y:S01]  /*01e0*/  IMAD.IADD R8, R8, 0x1, -R7 ;  /* 0x0000000108087824 */ /* 0x000fe200078e0a07 */
[----:B------:R-:W-:Y:S01]  /*01f0*/  LOP3.LUT R5, R4, 0x7fffffe0, RZ, 0xc0, !PT ;  /* 0x7fffffe004057812 */ /* 0x000fe200078ec0ff */
[----:B------:R-:W-:Y:S02]  /*0200*/  IMAD R25, R12, 0x2, R27 ;  /* 0x000000020c197824 */ /* 0x000fe400078e021b */
[----:B------:R-:W-:Y:S02]  /*0210*/  IMAD R29, R8, 0x2, R13 ;  /* 0x00000002081d7824 */ /* 0x000fe400078e020d */
[----:B------:R-:W-:Y:S02]  /*0220*/  IMAD.IADD R9, R9, 0x1, -R6 ;  /* 0x0000000109097824 */ /* 0x000fe400078e0a06 */
[----:B------:R-:W-:-:S04]  /*0230*/  IMAD.WIDE R24, R25, 0x4, R10 ;  /* 0x0000000419187825 */ /* 0x000fc800078e020a */
[----:B------:R-:W-:Y:S01]  /*0240*/  IMAD.WIDE R28, R29, 0x4, R10 ;  /* 0x000000041d1c7825 */ /* 0x000fe200078e020a */
[----:B------:R3:W4:Y:S03]  /*0250*/  LDG.E.EL R17, desc[UR4][R24.64] ;  /* 0x0000000418117981 */ /* 0x000726000c2e1900 */
[----:B------:R-:W-:Y:S01]  /*0260*/  IMAD R7, R9, 0x2, R13 ;  /* 0x0000000209077824 */ /* 0x000fe200078e020d */
[----:B------:R-:W5:Y:S01]  /*0270*/  LDG.E.EL R23, desc[UR4][R28.64] ;  /* 0x000000041c177981 */ /* 0x000f62000c2e1900 */
[----:B------:R-:W-:Y:S02]  /*0280*/  IMAD.IADD R26, R0, 0x1, -R5 ;  /* 0x00000001001a7824 */ /* 0x000fe400078e0a05 */
[----:B------:R-:W-:Y:S01]  /*0290*/  IMAD.WIDE R4, R7, 0x4, R10 ;  /* 0x0000000407047825 */ /* 0x000fe200078e020a */
[----:B------:R-:W5:Y:S03]  /*02a0*/  LDG.E.EL R16, desc[UR4][R28.64+0x4] ;  /* 0x000004041c107981 */ /* 0x000f66000c2e1900 */
[----:B------:R-:W-:Y:S01]  /*02b0*/  IMAD R7, R26, 0x2, R13 ;  /* 0x000000021a077824 */ /* 0x000fe200078e020d */
[----:B------:R-:W5:Y:S03]  /*02c0*/  LDG.E.EL R21, desc[UR4][R4.64] ;  /* 0x0000000404157981 */ /* 0x000f66000c2e1900 */
[----:B------:R-:W-:Y:S01]  /*02d0*/  IMAD.WIDE R6, R7, 0x4, R10 ;  /* 0x0000000407067825 */ /* 0x000fe200078e020a */
[----:B------:R3:W5:Y:S03]  /*02e0*/  LDG.E.EL R20, desc[UR4][R4.64+0x4] ;  /* 0x0000040404147981 */ /* 0x000766000c2e1900 */
[--C-:B-1----:R-:W-:Y:S01]  /*02f0*/  IMAD R3, R8, 0x2, R27.reuse ;  /* 0x0000000208037824 */ /* 0x102fe200078e021b */
[----:B------:R-:W5:Y:S01]  /*0300*/  LDG.E.EL R19, desc[UR4][R6.64] ;  /* 0x0000000406137981 */ /* 0x000f62000c2e1900 */
[----:B---3--:R-:W-:-:S03]  /*0310*/  IMAD R25, R9, 0x2, R27 ;  /* 0x0000000209197824 */ /* 0x008fc600078e021b */
[----:B------:R1:W3:Y:S01]  /*0320*/  LDG.E.EL R14, desc[UR4][R6.64+0x4] ;  /* 0x00000404060e7981 */ /* 0x0002e2000c2e1900 */
[----:B------:R-:W-:-:S04]  /*0330*/  IMAD.WIDE R2, R3, 0x4, R10 ;  /* 0x0000000403027825 */ /* 0x000fc800078e020a */
[----:B------:R-:W-:Y:S01]  /*0340*/  IMAD.WIDE R24, R25, 0x4, R10 ;  /* 0x0000000419187825 */ /* 0x000fe200078e020a */
[----:B------:R1:W3:Y:S03]  /*0350*/  LDG.E.EL R18, desc[UR4][R2.64] ;  /* 0x0000000402127981 */ /* 0x0002e6000c2e1900 */
[----:B------:R-:W-:Y:S02]  /*0360*/  IMAD R27, R26, 0x2, R27 ;  /* 0x000000021a1b7824 */ /* 0x000fe400078e021b */
[----:B------:R-:W3:Y:S02]  /*0370*/  LDG.E.EL R24, desc[UR4][R24.64] ;  /* 0x0000000418187981 */ /* 0x000ee4000c2e1900 */
[----:B0-----:R-:W-:Y:S01]  /*0380*/  IMAD.WIDE R4, R27, 0x4, R10 ;  /* 0x000000041b047825 */ /* 0x001fe200078e020a */
[----:B------:R-:W-:-:S04]  /*0390*/  LOP3.LUT R13, R13, 0x41, RZ, 0xfc, !PT ;  /* 0x000000410d0d7812 */ /* 0x000fc800078efcff */
[----:B------:R-:W3:Y:S01]  /*03a0*/  LDG.E.EL R27, desc[UR4][R4.64] ;  /* 0x00000004041b7981 */ /* 0x000ee2000c2e1900 */
[--C-:B------:R-:W-:Y:S02]  /*03b0*/  IMAD R29, R12, 0x2, R13.reuse ;  /* 0x000000020c1d7824 */ /* 0x100fe400078e020d */
[--C-:B------:R-:W-:Y:S02]  /*03c0*/  IMAD R8, R8, 0x2, R13.reuse ;  /* 0x0000000208087824 */ /* 0x100fe400078e020d */
[--C-:B------:R-:W-:Y:S02]  /*03d0*/  IMAD R9, R9, 0x2, R13.reuse ;  /* 0x0000000209097824 */ /* 0x100fe400078e020d */
[----:B-1----:R-:W-:Y:S02]  /*03e0*/  IMAD R7, R26, 0x2, R13 ;  /* 0x000000021a077824 */ /* 0x002fe400078e020d */
[----:B------:R-:W-:-:S04]  /*03f0*/  IMAD.WIDE R12, R29, 0x4, R10 ;  /* 0x000000041d0c7825 */ /* 0x000fc800078e020a */
[--C-:B------:R-:W-:Y:S01]  /*0400*/  IMAD.WIDE R2, R8, 0x4, R10.reuse ;  /* 0x0000000408027825 */ /* 0x100fe200078e020a */
[----:B------:R-:W3:Y:S03]  /*0410*/  LDG.E.EL R6, desc[UR4][R12.64] ;  /* 0x000000040c067981 */ /* 0x000ee6000c2e1900 */
[----:B------:R-:W-:-:S04]  /*0420*/  IMAD.WIDE R8, R9, 0x4, R10 ;  /* 0x0000000409087825 */ /* 0x000fc800078e020a */
[----:B------:R-:W-:Y:S01]  /*0430*/  IMAD.WIDE R10, R7, 0x4, R10 ;  /* 0x00000004070a7825 */ /* 0x000fe200078e020a */
[----:B------:R-:W3:Y:S04]  /*0440*/  LDG.E.EL R5, desc[UR4][R8.64] ;  /* 0x0000000408057981 */ /* 0x000ee8000c2e1900 */
[----:B------:R0:W3:Y:S04]  /*0450*/  LDG.E.EL R7, desc[UR4][R2.64] ;  /* 0x0000000402077981 */ /* 0x0000e8000c2e1900 */
[----:B------:R1:W3:Y:S01]  /*0460*/  LDG.E.EL R4, desc[UR4][R10.64] ;  /* 0x000000040a047981 */ /* 0x0002e2000c2e1900 */
[----:B0-----:R-:W0:Y:S02]  /*0470*/  LDC.64 R2, c[0x0][0x218] ;  /* 0x00008600ff027b82 */ /* 0x001e240000000a00 */
[----:B0-----:R-:W-:Y:S01]  /*0480*/  IMAD.WIDE R2, R0, 0x4, R2 ;  /* 0x0000000400027825 */ /* 0x001fe200078e0202 */
[----:B--2---:R-:W-:-:S02]  /*0490*/  FSETP.GT.AND P5, PT, R22, R15, PT ;  /* 0x0000000f1600720b */ /* 0x004fc40003fa4000 */
[----:B------:R-:W-:-:S11]  /*04a0*/  FSETP.NAN.AND P0, PT, R22, R22, PT ;  /* 0x000000161600720b */ /* 0x000fd60003f08000 */
[----:B------:R-:W-:-:S04]  /*04b0*/  @!P5 SEL R22, R22, R15, P0 ;  /* 0x0000000f1616d207 */ /* 0x000fc80000000000 */
[----:B----4-:R-:W-:Y:S02]  /*04c0*/  FSETP.GEU.AND P1, PT, R22, R17, PT ;  /* 0x000000111600720b */ /* 0x010fe40003f2e000 */
[C---:B-----5:R-:W-:Y:S02]  /*04d0*/  FSETP.GT.AND P4, PT, R16.reuse, R23, PT ;  /* 0x000000171000720b */ /* 0x060fe40003f84000 */
[----:B------:R-:W-:Y:S02]  /*04e0*/  FSETP.NAN.AND P6, PT, R17, R17, PT ;  /* 0x000000111100720b */ /* 0x000fe40003fc8000 */
[----:B------:R-:W-:Y:S02]  /*04f0*/  FSETP.NAN.AND P0, PT, R16, R16, PT ;  /* 0x000000101000720b */ /* 0x000fe40003f08000 */
[----:B------:R-:W-:-:S05]  /*0500*/  FSETP.GT.AND P3, PT, R20, R21, PT ;  /* 0x000000151400720b */ /* 0x000fca0003f64000 */
[----:B------:R-:W-:Y:S02]  /*0510*/  @P1 SEL R17, R17, R22, P6 ;  /* 0x0000001611111207 */ /* 0x000fe40003000000 */
[----:B------:R-:W-:Y:S02]  /*0520*/  FSETP.NAN.AND P6, PT, R20, R20, PT ;  /* 0x000000141400720b */ /* 0x000fe40003fc8000 */
[----:B---3--:R-:W-:Y:S02]  /*0530*/  FSETP.GT.AND P2, PT, R14, R19, PT ;  /* 0x000000130e00720b */ /* 0x008fe40003f44000 */
[----:B------:R-:W-:Y:S02]  /*0540*/  @!P4 SEL R16, R16, R23, P0 ;  /* 0x000000171010c207 */ /* 0x000fe40000000000 */
[----:B------:R-:W-:Y:S02]  /*0550*/  @!P3 SEL R20, R20, R21, P6 ;  /* 0x000000151414b207 */ /* 0x000fe40003000000 */
[----:B------:R-:W-:-:S02]  /*0560*/  FSETP.GEU.AND P0, PT, R16, R18, PT ;  /* 0x000000121000720b */ /* 0x000fc40003f0e000 */
[----:B------:R-:W-:Y:S02]  /*0570*/  FSETP.NAN.AND P6, PT, R14, R14, PT ;  /* 0x0000000e0e00720b */ /* 0x000fe40003fc8000 */
[----:B------:R-:W-:Y:S02]  /*0580*/  SEL R9, RZ, 0x1, !P5 ;  /* 0x00000001ff097807 */ /* 0x000fe40006800000 */
[----:B------:R-:W-:Y:S02]  /*0590*/  FSETP.GEU.AND P5, PT, R20, R24, PT ;  /* 0x000000181400720b */ /* 0x000fe40003fae000 */
[----:B------:R-:W-:Y:S02]  /*05a0*/  @!P2 SEL R14, R14, R19, P6 ;  /* 0x000000130e0ea207 */ /* 0x000fe40003000000 */
[----:B------:R-:W-:Y:S02]  /*05b0*/  SEL R8, RZ, 0x1, !P4 ;  /* 0x00000001ff087807 */ /* 0x000fe40006000000 */
[----:B------:R-:W-:-:S02]  /*05c0*/  FSETP.NAN.AND P6, PT, R18, R18, PT ;  /* 0x000000121200720b */ /* 0x000fc40003fc8000 */
[-C--:B------:R-:W-:Y:S02]  /*05d0*/  FSETP.GEU.AND P4, PT, R14, R27.reuse, PT ;  /* 0x0000001b0e00720b */ /* 0x080fe40003f8e000 */
[----:B------:R-:W-:Y:S02]  /*05e0*/  @P0 SEL R18, R18, R16, P6 ;  /* 0x0000001012120207 */ /* 0x000fe40003000000 */
[C---:B------:R-:W-:Y:S02]  /*05f0*/  FSETP.NAN.AND P6, PT, R24.reuse, R24, PT ;  /* 0x000000181800720b */ /* 0x040fe40003fc8000 */
[----:B-1----:R-:W-:Y:S02]  /*0600*/  SEL R11, RZ, 0x1, !P2 ;  /* 0x00000001ff0b7807 */ /* 0x002fe40005000000 */
[----:B------:R-:W-:Y:S02]  /*0610*/  @P5 SEL R24, R24, R20, P6 ;  /* 0x0000001418185207 */ /* 0x000fe40003000000 */
[----:B------:R-:W-:-:S02]  /*0620*/  FSETP.NAN.AND P6, PT, R27, R27, PT ;  /* 0x0000001b1b00720b */ /* 0x000fc40003fc8000 */
[----:B------:R-:W-:Y:S02]  /*0630*/  SEL R11, R11, 0x2, P4 ;  /* 0x000000020b0b7807 */ /* 0x000fe40002000000 */
[----:B------:R-:W-:Y:S02]  /*0640*/  @P4 SEL R27, R27, R14, P6 ;  /* 0x0000000e1b1b4207 */ /* 0x000fe40003000000 */
[----:B------:R-:W-:Y:S02]  /*0650*/  FSETP.GEU.AND P4, PT, R17, R6, PT ;  /* 0x000000061100720b */ /* 0x000fe40003f8e000 */
[----:B------:R-:W-:Y:S02]  /*0660*/  SEL R10, RZ, 0x1, !P3 ;  /* 0x00000001ff0a7807 */ /* 0x000fe40005800000 */
[----:B------:R-:W-:Y:S02]  /*0670*/  SEL R9, R9, 0x2, P1 ;  /* 0x0000000209097807 */ /* 0x000fe40000800000 */
[----:B------:R-:W-:-:S02]  /*0680*/  SEL R8, R8, 0x2, P0 ;  /* 0x0000000208087807 */ /* 0x000fc40000000000 */
[----:B------:R-:W-:Y:S02]  /*0690*/  FSETP.GEU.AND P0, PT, R18, R7, PT ;  /* 0x000000071200720b */ /* 0x000fe40003f0e000 */
[----:B------:R-:W-:Y:S02]  /*06a0*/  FSETP.GEU.AND P1, PT, R24, R5, PT ;  /* 0x000000051800720b */ /* 0x000fe40003f2e000 */
[----:B------:R-:W-:Y:S02]  /*06b0*/  FSETP.GEU.AND P2, PT, R27, R4, PT ;  /* 0x000000041b00720b */ /* 0x000fe40003f4e000 */
[----:B------:R-:W-:Y:S02]  /*06c0*/  SEL R10, R10, 0x2, P5 ;  /* 0x000000020a0a7807 */ /* 0x000fe40002800000 */
[----:B------:R-:W-:Y:S02]  /*06d0*/  FSETP.NAN.AND P3, PT, R6, R6, PT ;  /* 0x000000060600720b */ /* 0x000fe40003f68000 */
[----:B------:R-:W-:-:S02]  /*06e0*/  SEL R9, R9, 0x3, P4 ;  /* 0x0000000309097807 */ /* 0x000fc40002000000 */
[----:B------:R-:W-:Y:S02]  /*06f0*/  SEL R8, R8, 0x3, P0 ;  /* 0x0000000308087807 */ /* 0x000fe40000000000 */
[----:B------:R-:W-:Y:S02]  /*0700*/  SEL R10, R10, 0x3, P1 ;  /* 0x000000030a0a7807 */ /* 0x000fe40000800000 */
[----:B------:R-:W-:Y:S02]  /*0710*/  SEL R11, R11, 0x3, P2 ;  /* 0x000000030b0b7807 */ /* 0x000fe40001000000 */
[----:B------:R-:W-:Y:S02]  /*0720*/  @P4 SEL R6, R6, R17, P3 ;  /* 0x0000001106064207 */ /* 0x000fe40001800000 */
[----:B------:R-:W-:Y:S02]  /*0730*/  PRMT R13, R9, 0x3340, R8 ;  /* 0x00003340090d7816 */ /* 0x000fe40000000008 */
[----:B------:R-:W-:-:S02]  /*0740*/  FSETP.NAN.AND P3, PT, R7, R7, PT ;  /* 0x000000070700720b */ /* 0x000fc40003f68000 */
[----:B------:R-:W-:Y:S02]  /*0750*/  FSETP.NAN.AND P4, PT, R5, R5, PT ;  /* 0x000000050500720b */ /* 0x000fe40003f88000 */
[----:B------:R-:W-:Y:S02]  /*0760*/  FSETP.NAN.AND P5, PT, R4, R4, PT ;  /* 0x000000040400720b */ /* 0x000fe40003fa8000 */
[----:B------:R-:W-:Y:S02]  /*0770*/  PRMT R10, R11, 0x3340, R10 ;  /* 0x000033400b0a7816 */ /* 0x000fe4000000000a */
[----:B------:R-:W-:Y:S02]  /*0780*/  IADD3 R8, P6, R0, UR6, RZ ;  /* 0x0000000600087c10 */ /* 0x000fe4000ffde0ff */
[----:B------:R-:W-:Y:S02]  /*0790*/  @P0 SEL R7, R7, R18, P3 ;  /* 0x0000001207070207 */ /* 0x000fe40001800000 */
[----:B------:R-:W-:-:S02]  /*07a0*/  @P1 SEL R5, R5, R24, P4 ;  /* 0x0000001805051207 */ /* 0x000fc40002000000 */
[----:B------:R-:W-:Y:S02]  /*07b0*/  @P2 SEL R4, R4, R27, P5 ;  /* 0x0000001b04042207 */ /* 0x000fe40002800000 */
[----:B------:R-:W-:Y:S02]  /*07c0*/  LEA.HI.X.SX32 R9, R0, UR7, 0x1, P6 ;  /* 0x0000000700097c11 */ /* 0x000fe4000b0f0eff */
[----:B------:R-:W-:Y:S01]  /*07d0*/  PRMT R13, R10, 0x5410, R13 ;  /* 0x000054100a0d7816 */ /* 0x000fe2000000000d */
[----:B------:R-:W-:Y:S04]  /*07e0*/  STG.E.128 desc[UR4][R2.64], R4 ;  /* 0x0000000402007986 */ /* 0x000fe8000c101d04 */
[----:B------:R-:W-:Y:S01]  /*07f0*/  STG.E desc[UR4][R8.64], R13 ;  /* 0x0000000d08007986 */ /* 0x000fe2000c101904 */
[----:B------:R-:W-:Y:S05]  /*0800*/  EXIT ;  /* 0x000000000000794d */ /* 0x000fea0003800000 */
.L_x_0:
[----:B------:R-:W-:-:S00]  /*0810*/  BRA `(.L_x_0) ;  /* 0xfffffffc00fc7947 */ /* 0x000fc0000383ffff */
[----:B------:R-:W-:-:S00]  /*0820*/  NOP ;  /* 0x0000000000007918 */ /* 0x000fc00000000000 */
        /* <DEDUP_REMOVED lines=13> */
.L_x_1:


//--------------------- .nv.constant0.triton_poi_fused_max_pool2d_with_indices_2 --------------------------
	.section	.nv.constant0.triton_poi_fused_max_pool2d_with_indices_2,"a",@progbits
	.sectionflags	@""
	.align	4
.nv.constant0.triton_poi_fused_max_pool2d_with_indices_2:
	.zero		556
